//
// Generated by NVIDIA NVVM Compiler
//
// Compiler Build ID: CL-36424714
// Cuda compilation tools, release 13.0, V13.0.88
// Based on NVVM 20.0.0
//

.version 9.0
.target sm_100
.address_size 64

	// .globl	_Z27prodottoArrayCompPerCompGPUPiS_S_i

.visible .entry _Z27prodottoArrayCompPerCompGPUPiS_S_i(
	.param .u64 .ptr .align 1 _Z27prodottoArrayCompPerCompGPUPiS_S_i_param_0,
	.param .u64 .ptr .align 1 _Z27prodottoArrayCompPerCompGPUPiS_S_i_param_1,
	.param .u64 .ptr .align 1 _Z27prodottoArrayCompPerCompGPUPiS_S_i_param_2,
	.param .u32 _Z27prodottoArrayCompPerCompGPUPiS_S_i_param_3
)
{
	.reg .pred 	%p<2>;
	.reg .b32 	%r<9>;
	.reg .b64 	%rd<11>;

	ld.param.u64 	%rd1, [_Z27prodottoArrayCompPerCompGPUPiS_S_i_param_0];
	ld.param.u64 	%rd2, [_Z27prodottoArrayCompPerCompGPUPiS_S_i_param_1];
	ld.param.u64 	%rd3, [_Z27prodottoArrayCompPerCompGPUPiS_S_i_param_2];
	ld.param.u32 	%r2, [_Z27prodottoArrayCompPerCompGPUPiS_S_i_param_3];
	mov.u32 	%r3, %tid.x;
	mov.u32 	%r4, %ctaid.x;
	mov.u32 	%r5, %ntid.x;
	mad.lo.s32 	%r1, %r4, %r5, %r3;
	setp.ge.s32 	%p1, %r1, %r2;
	@%p1 bra 	$L__BB0_2;
	cvta.to.global.u64 	%rd4, %rd1;
	cvta.to.global.u64 	%rd5, %rd2;
	cvta.to.global.u64 	%rd6, %rd3;
	mul.wide.s32 	%rd7, %r1, 4;
	add.s64 	%rd8, %rd4, %rd7;
	ld.global.u32 	%r6, [%rd8];
	add.s64 	%rd9, %rd5, %rd7;
	ld.global.u32 	%r7, [%rd9];
	mul.lo.s32 	%r8, %r7, %r6;
	add.s64 	%rd10, %rd6, %rd7;
	st.global.u32 	[%rd10], %r8;
$L__BB0_2:
	ret;

}


// ===== COMPILED SASS (sm_100) =====

	.target	sm_100

	.elftype	@"ET_EXEC"


//--------------------- .note.nv.tkinfo           --------------------------
	.section	.note.nv.tkinfo,"",@"SHT_NOTE"
	.sectionflags	@"SHF_NOTE_NV_TKINFO"
	.tkinfo
        /*0018*/ 	.word	0x00000002
        /*0030*/ 	.string	""
        /*0030*/ 	.string	"ptxas"
        /*0030*/ 	.string	"Cuda compilation tools, release 13.0, V13.0.88"
        /*0030*/ 	.string	"Build cuda_13.0.r13.0/compiler.36424714_0"
        /*0030*/ 	.string	"-arch sm_100 -m 64 "



//--------------------- .note.nv.cuinfo           --------------------------
	.section	.note.nv.cuinfo,"",@"SHT_NOTE"
	.sectionflags	@"SHF_NOTE_NV_CUINFO"
        /*0018*/ 	.short	0x0002
        /*001a*/ 	.short	0x0064
        /*001c*/ 	.short	0x0082
	.zero		2


//--------------------- .nv.info                  --------------------------
	.section	.nv.info,"",@"SHT_CUDA_INFO"
	.align	4


	//----- nvinfo : EIATTR_REGCOUNT
	.align		4
        /*0000*/ 	.byte	0x04, 0x2f
        /*0002*/ 	.short	(.L_1 - .L_0)
	.align		4
.L_0:
        /*0004*/ 	.word	index@(_Z27prodottoArrayCompPerCompGPUPiS_S_i)
        /*0008*/ 	.word	0x0000000c


	//----- nvinfo : EIATTR_FRAME_SIZE
	.align		4
.L_1:
        /*000c*/ 	.byte	0x04, 0x11
        /*000e*/ 	.short	(.L_3 - .L_2)
	.align		4
.L_2:
        /*0010*/ 	.word	index@(_Z27prodottoArrayCompPerCompGPUPiS_S_i)
        /*0014*/ 	.word	0x00000000


	//----- nvinfo : EIATTR_MIN_STACK_SIZE
	.align		4
.L_3:
        /*0018*/ 	.byte	0x04, 0x12
        /*001a*/ 	.short	(.L_5 - .L_4)
	.align		4
.L_4:
        /*001c*/ 	.word	index@(_Z27prodottoArrayCompPerCompGPUPiS_S_i)
        /*0020*/ 	.word	0x00000000
.L_5:


//--------------------- .nv.compat                --------------------------
	.section	.nv.compat,"",@"SHT_CUDA_COMPAT_INFO"
	.align	4
        /*0000*/ 	.byte	0x02, 0x09, 0x00, 0x00, 0x02, 0x02, 0x01, 0x00, 0x02, 0x05, 0x05, 0x00, 0x03, 0x07, 0x01, 0x01
        /*0010*/ 	.byte	0x02, 0x03, 0x00, 0x00, 0x02, 0x06, 0x01, 0x00, 0x04, 0x0b, 0x08, 0x00, 0x09, 0x00, 0x00, 0x00
        /*0020*/ 	.byte	0x00, 0x00, 0x00, 0x00


//--------------------- .nv.info._Z27prodottoArrayCompPerCompGPUPiS_S_i --------------------------
	.section	.nv.info._Z27prodottoArrayCompPerCompGPUPiS_S_i,"",@"SHT_CUDA_INFO"
	.sectionflags	@""
	.align	4


	//----- nvinfo : EIATTR_CUDA_API_VERSION
	.align		4
        /*0000*/ 	.byte	0x04, 0x37
        /*0002*/ 	.short	(.L_7 - .L_6)
.L_6:
        /*0004*/ 	.word	0x00000082


	//----- nvinfo : EIATTR_KPARAM_INFO
	.align		4
.L_7:
        /*0008*/ 	.byte	0x04, 0x17
        /*000a*/ 	.short	(.L_9 - .L_8)
.L_8:
        /*000c*/ 	.word	0x00000000
        /*0010*/ 	.short	0x0003
        /*0012*/ 	.short	0x0018
        /*0014*/ 	.byte	0x00, 0xf0, 0x11, 0x00


	//----- nvinfo : EIATTR_KPARAM_INFO
	.align		4
.L_9:
        /*0018*/ 	.byte	0x04, 0x17
        /*001a*/ 	.short	(.L_11 - .L_10)
.L_10:
        /*001c*/ 	.word	0x00000000
        /*0020*/ 	.short	0x0002
        /*0022*/ 	.short	0x0010
        /*0024*/ 	.byte	0x00, 0xf5, 0x21, 0x00


	//----- nvinfo : EIATTR_KPARAM_INFO
	.align		4
.L_11:
        /*0028*/ 	.byte	0x04, 0x17
        /*002a*/ 	.short	(.L_13 - .L_12)
.L_12:
        /*002c*/ 	.word	0x00000000
        /*0030*/ 	.short	0x0001
        /*0032*/ 	.short	0x0008
        /*0034*/ 	.byte	0x00, 0xf5, 0x21, 0x00


	//----- nvinfo : EIATTR_KPARAM_INFO
	.align		4
.L_13:
        /*0038*/ 	.byte	0x04, 0x17
        /*003a*/ 	.short	(.L_15 - .L_14)
.L_14:
        /*003c*/ 	.word	0x00000000
        /*0040*/ 	.short	0x0000
        /*0042*/ 	.short	0x0000
        /*0044*/ 	.byte	0x00, 0xf5, 0x21, 0x00


	//----- nvinfo : EIATTR_SPARSE_MMA_MASK
	.align		4
.L_15:
        /*0048*/ 	.byte	0x03, 0x50
        /*004a*/ 	.short	0x0000


	//----- nvinfo : EIATTR_MAXREG_COUNT
	.align		4
        /*004c*/ 	.byte	0x03, 0x1b
        /*004e*/ 	.short	0x00ff


	//----- nvinfo : EIATTR_MERCURY_ISA_VERSION
	.align		4
        /*0050*/ 	.byte	0x03, 0x5f
        /*0052*/ 	.short	0x0101


	//----- nvinfo : EIATTR_VRC_CTA_INIT_COUNT
	.align		4
        /*0054*/ 	.byte	0x02, 0x4a
	.zero		1
	.zero		1


	//----- nvinfo : EIATTR_EXIT_INSTR_OFFSETS
	.align		4
        /*0058*/ 	.byte	0x04, 0x1c
        /*005a*/ 	.short	(.L_17 - .L_16)


	//   ....[0]....
.L_16:
        /*005c*/ 	.word	0x00000070


	//   ....[1]....
        /*0060*/ 	.word	0x00000130


	//----- nvinfo : EIATTR_CBANK_PARAM_SIZE
	.align		4
.L_17:
        /*0064*/ 	.byte	0x03, 0x19
        /*0066*/ 	.short	0x001c


	//----- nvinfo : EIATTR_PARAM_CBANK
	.align		4
        /*0068*/ 	.byte	0x04, 0x0a
        /*006a*/ 	.short	(.L_19 - .L_18)
	.align		4
.L_18:
        /*006c*/ 	.word	index@(.nv.constant0._Z27prodottoArrayCompPerCompGPUPiS_S_i)
        /*0070*/ 	.short	0x0380
        /*0072*/ 	.short	0x001c


	//----- nvinfo : EIATTR_SW_WAR
	.align		4
.L_19:
        /*0074*/ 	.byte	0x04, 0x36
        /*0076*/ 	.short	(.L_21 - .L_20)
.L_20:
        /*0078*/ 	.word	0x00000008
.L_21:


//--------------------- .nv.callgraph             --------------------------
	.section	.nv.callgraph,"",@"SHT_CUDA_CALLGRAPH"
	.align	4
	.sectionentsize	8
	.align		4
        /*0000*/ 	.word	0x00000000
	.align		4
        /*0004*/ 	.word	0xffffffff
	.align		4
        /*0008*/ 	.word	0x00000000
	.align		4
        /*000c*/ 	.word	0xfffffffe
	.align		4
        /*0010*/ 	.word	0x00000000
	.align		4
        /*0014*/ 	.word	0xfffffffd
	.align		4
        /*0018*/ 	.word	0x00000000
	.align		4
        /*001c*/ 	.word	0xfffffffc


//--------------------- .text._Z27prodottoArrayCompPerCompGPUPiS_S_i --------------------------
	.section	.text._Z27prodottoArrayCompPerCompGPUPiS_S_i,"ax",@progbits
	.align	128
        .global         _Z27prodottoArrayCompPerCompGPUPiS_S_i
        .type           _Z27prodottoArrayCompPerCompGPUPiS_S_i,@function
        .size           _Z27prodottoArrayCompPerCompGPUPiS_S_i,(.L_x_1 - _Z27prodottoArrayCompPerCompGPUPiS_S_i)
        .other          _Z27prodottoArrayCompPerCompGPUPiS_S_i,@"STO_CUDA_ENTRY STV_DEFAULT"
_Z27prodottoArrayCompPerCompGPUPiS_S_i:
.text._Z27prodottoArrayCompPerCompGPUPiS_S_i:
[----:B------:R-:W-:Y:S01]  /*0000*/  LDC R1, c[0x0][0x37c] ;  /* 0x0000df00ff017b82 */ /* 0x000fe20000000800 */
[----:B------:R-:W0:Y:S07]  /*0010*/  S2R R9, SR_TID.X ;  /* 0x0000000000097919 */ /* 0x000e2e0000002100 */
[----:B------:R-:W0:Y:S01]  /*0020*/  S2UR UR4, SR_CTAID.X ;  /* 0x00000000000479c3 */ /* 0x000e220000002500 */
[----:B------:R-:W1:Y:S07]  /*0030*/  LDCU UR5, c[0x0][0x398] ;  /* 0x00007300ff0577ac */ /* 0x000e6e0008000800 */
[----:B------:R-:W0:Y:S02]  /*0040*/  LDC R0, c[0x0][0x360] ;  /* 0x0000d800ff007b82 */ /* 0x000e240000000800 */
[----:B0-----:R-:W-:-:S05]  /*0050*/  IMAD R9, R0, UR4, R9 ;  /* 0x0000000400097c24 */ /* 0x001fca000f8e0209 */
[----:B-1----:R-:W-:-:S13]  /*0060*/  ISETP.GE.AND P0, PT, R9, UR5, PT ;  /* 0x0000000509007c0c */ /* 0x002fda000bf06270 */
[----:B------:R-:W-:Y:S05]  /*0070*/  @P0 EXIT ;  /* 0x000000000000094d */ /* 0x000fea0003800000 */
[----:B------:R-:W0:Y:S01]  /*0080*/  LDC.64 R2, c[0x0][0x380] ;  /* 0x0000e000ff027b82 */ /* 0x000e220000000a00 */
[----:B------:R-:W1:Y:S07]  /*0090*/  LDCU.64 UR4, c[0x0][0x358] ;  /* 0x00006b00ff0477ac */ /* 0x000e6e0008000a00 */
[----:B------:R-:W2:Y:S08]  /*00a0*/  LDC.64 R4, c[0x0][0x388] ;  /* 0x0000e200ff047b82 */ /* 0x000eb00000000a00 */
[----:B------:R-:W3:Y:S01]  /*00b0*/  LDC.64 R6, c[0x0][0x390] ;  /* 0x0000e400ff067b82 */ /* 0x000ee20000000a00 */
[----:B0-----:R-:W-:-:S06]  /*00c0*/  IMAD.WIDE R2, R9, 0x4, R2 ;  /* 0x0000000409027825 */ /* 0x001fcc00078e0202 */
[----:B-1----:R-:W4:Y:S01]  /*00d0*/  LDG.E R2, desc[UR4][R2.64] ;  /* 0x0000000402027981 */ /* 0x002f22000c1e1900 */
[----:B--2---:R-:W-:-:S06]  /*00e0*/  IMAD.WIDE R4, R9, 0x4, R4 ;  /* 0x0000000409047825 */ /* 0x004fcc00078e0204 */
[----:B------:R-:W4:Y:S01]  /*00f0*/  LDG.E R5, desc[UR4][R4.64] ;  /* 0x0000000404057981 */ /* 0x000f22000c1e1900 */
[----:B---3--:R-:W-:-:S04]  /*0100*/  IMAD.WIDE R6, R9, 0x4, R6 ;  /* 0x0000000409067825 */ /* 0x008fc800078e0206 */
[----:B----4-:R-:W-:-:S05]  /*0110*/  IMAD R9, R2, R5, RZ ;  /* 0x0000000502097224 */ /* 0x010fca00078e02ff */
[----:B------:R-:W-:Y:S01]  /*0120*/  STG.E desc[UR4][R6.64], R9 ;  /* 0x0000000906007986 */ /* 0x000fe2000c101904 */
[----:B------:R-:W-:Y:S05]  /*0130*/  EXIT ;  /* 0x000000000000794d */ /* 0x000fea0003800000 */
.L_x_0:
[----:B------:R-:W-:-:S00]  /*0140*/  BRA `(.L_x_0) ;  /* 0xfffffffc00fc7947 */ /* 0x000fc0000383ffff */
[----:B------:R-:W-:-:S00]  /*0150*/  NOP ;  /* 0x0000000000007918 */ /* 0x000fc00000000000 */
        /* <DEDUP_REMOVED lines=10> */
.L_x_1:


//--------------------- .nv.shared.reserved.0     --------------------------
	.section	.nv.shared.reserved.0,"aw",@nobits
	.weak		__nv_reservedSMEM_offset_0_alias
	.size		__nv_reservedSMEM_offset_0_alias, 0, 64
	.other		__nv_reservedSMEM_offset_0_alias,@"STO_CUDA_RESERVED_SHARED STV_DEFAULT"
__nv_reservedSMEM_offset_0_alias:
	.zero		0
	.zero		64


//--------------------- .nv.constant0._Z27prodottoArrayCompPerCompGPUPiS_S_i --------------------------
	.section	.nv.constant0._Z27prodottoArrayCompPerCompGPUPiS_S_i,"a",@progbits
	.sectionflags	@""
	.align	4
.nv.constant0._Z27prodottoArrayCompPerCompGPUPiS_S_i:
	.zero		924


//--------------------- SYMBOLS --------------------------

	.type		.nv.reservedSmem.offset0,@object
	.size		.nv.reservedSmem.offset0,0x4
